//
// Generated by NVIDIA NVVM Compiler
//
// Compiler Build ID: CL-36424714
// Cuda compilation tools, release 13.0, V13.0.88
// Based on NVVM 20.0.0
//

.version 9.0
.target sm_100
.address_size 64

	// .globl	_Z8cudamultiiiPfS_S_
.extern .func  (.param .b32 func_retval0) vprintf
(
	.param .b64 vprintf_param_0,
	.param .b64 vprintf_param_1
)
;
.global .align 1 .b8 $str[24] = {82, 79, 87, 58, 37, 100, 32, 67, 79, 76, 58, 37, 100, 32, 115, 117, 109, 58, 32, 37, 100, 32, 10};

.visible .entry _Z8cudamultiiiPfS_S_(
	.param .u32 _Z8cudamultiiiPfS_S__param_0,
	.param .u32 _Z8cudamultiiiPfS_S__param_1,
	.param .u32 _Z8cudamultiiiPfS_S__param_2,
	.param .u64 .ptr .align 1 _Z8cudamultiiiPfS_S__param_3,
	.param .u64 .ptr .align 1 _Z8cudamultiiiPfS_S__param_4,
	.param .u64 .ptr .align 1 _Z8cudamultiiiPfS_S__param_5
)
{
	.local .align 16 .b8 	__local_depot0[16];
	.reg .b64 	%SP;
	.reg .b64 	%SPL;
	.reg .pred 	%p<13>;
	.reg .b32 	%r<43>;
	.reg .b32 	%f<68>;
	.reg .b64 	%rd<57>;
	.reg .b64 	%fd<2>;

	mov.u64 	%SPL, __local_depot0;
	cvta.local.u64 	%SP, %SPL;
	ld.param.u32 	%r20, [_Z8cudamultiiiPfS_S__param_0];
	ld.param.u32 	%r18, [_Z8cudamultiiiPfS_S__param_1];
	ld.param.u32 	%r19, [_Z8cudamultiiiPfS_S__param_2];
	ld.param.u64 	%rd7, [_Z8cudamultiiiPfS_S__param_3];
	ld.param.u64 	%rd8, [_Z8cudamultiiiPfS_S__param_4];
	ld.param.u64 	%rd6, [_Z8cudamultiiiPfS_S__param_5];
	cvta.to.global.u64 	%rd1, %rd8;
	cvta.to.global.u64 	%rd2, %rd7;
	mov.u32 	%r21, %ctaid.y;
	mov.u32 	%r22, %ntid.y;
	mov.u32 	%r23, %tid.y;
	mad.lo.s32 	%r1, %r21, %r22, %r23;
	mov.u32 	%r24, %ctaid.x;
	mov.u32 	%r25, %ntid.x;
	mov.u32 	%r26, %tid.x;
	mad.lo.s32 	%r2, %r24, %r25, %r26;
	setp.gt.s32 	%p1, %r1, %r20;
	setp.gt.s32 	%p2, %r2, %r19;
	or.pred  	%p3, %p1, %p2;
	@%p3 bra 	$L__BB0_14;
	setp.lt.s32 	%p4, %r18, 1;
	mov.f32 	%f67, 0f00000000;
	@%p4 bra 	$L__BB0_13;
	mul.lo.s32 	%r3, %r18, %r1;
	and.b32  	%r4, %r18, 7;
	setp.lt.u32 	%p5, %r18, 8;
	mov.f32 	%f67, 0f00000000;
	mov.b32 	%r41, 0;
	@%p5 bra 	$L__BB0_5;
	and.b32  	%r41, %r18, 2147483640;
	neg.s32 	%r39, %r41;
	shl.b32 	%r7, %r19, 3;
	mul.wide.u32 	%rd9, %r3, 4;
	add.s64 	%rd10, %rd9, %rd2;
	add.s64 	%rd56, %rd10, 16;
	mov.f32 	%f67, 0f00000000;
	mul.wide.s32 	%rd13, %r19, 4;
	mov.u32 	%r38, %r2;
$L__BB0_4:
	.pragma "nounroll";
	ld.global.f32 	%f17, [%rd56+-16];
	mul.wide.s32 	%rd11, %r38, 4;
	add.s64 	%rd12, %rd1, %rd11;
	ld.global.f32 	%f18, [%rd12];
	fma.rn.f32 	%f19, %f17, %f18, %f67;
	ld.global.f32 	%f20, [%rd56+-12];
	add.s64 	%rd14, %rd12, %rd13;
	ld.global.f32 	%f21, [%rd14];
	fma.rn.f32 	%f22, %f20, %f21, %f19;
	ld.global.f32 	%f23, [%rd56+-8];
	add.s64 	%rd15, %rd14, %rd13;
	ld.global.f32 	%f24, [%rd15];
	fma.rn.f32 	%f25, %f23, %f24, %f22;
	ld.global.f32 	%f26, [%rd56+-4];
	add.s64 	%rd16, %rd15, %rd13;
	ld.global.f32 	%f27, [%rd16];
	fma.rn.f32 	%f28, %f26, %f27, %f25;
	ld.global.f32 	%f29, [%rd56];
	add.s64 	%rd17, %rd16, %rd13;
	ld.global.f32 	%f30, [%rd17];
	fma.rn.f32 	%f31, %f29, %f30, %f28;
	ld.global.f32 	%f32, [%rd56+4];
	add.s64 	%rd18, %rd17, %rd13;
	ld.global.f32 	%f33, [%rd18];
	fma.rn.f32 	%f34, %f32, %f33, %f31;
	ld.global.f32 	%f35, [%rd56+8];
	add.s64 	%rd19, %rd18, %rd13;
	ld.global.f32 	%f36, [%rd19];
	fma.rn.f32 	%f37, %f35, %f36, %f34;
	ld.global.f32 	%f38, [%rd56+12];
	add.s64 	%rd20, %rd19, %rd13;
	ld.global.f32 	%f39, [%rd20];
	fma.rn.f32 	%f67, %f38, %f39, %f37;
	add.s32 	%r39, %r39, 8;
	add.s32 	%r38, %r38, %r7;
	add.s64 	%rd56, %rd56, 32;
	setp.ne.s32 	%p6, %r39, 0;
	@%p6 bra 	$L__BB0_4;
$L__BB0_5:
	setp.eq.s32 	%p7, %r4, 0;
	@%p7 bra 	$L__BB0_13;
	and.b32  	%r13, %r18, 3;
	setp.lt.u32 	%p8, %r4, 4;
	@%p8 bra 	$L__BB0_8;
	add.s32 	%r28, %r41, %r3;
	mul.wide.u32 	%rd21, %r28, 4;
	add.s64 	%rd22, %rd2, %rd21;
	ld.global.f32 	%f41, [%rd22];
	mad.lo.s32 	%r29, %r41, %r19, %r2;
	mul.wide.s32 	%rd23, %r29, 4;
	add.s64 	%rd24, %rd1, %rd23;
	ld.global.f32 	%f42, [%rd24];
	fma.rn.f32 	%f43, %f41, %f42, %f67;
	cvt.u64.u32 	%rd25, %r3;
	cvt.u64.u32 	%rd26, %r41;
	add.s64 	%rd27, %rd26, %rd25;
	shl.b64 	%rd28, %rd27, 2;
	add.s64 	%rd29, %rd2, %rd28;
	ld.global.f32 	%f44, [%rd29+4];
	mul.wide.s32 	%rd30, %r19, 4;
	add.s64 	%rd31, %rd24, %rd30;
	ld.global.f32 	%f45, [%rd31];
	fma.rn.f32 	%f46, %f44, %f45, %f43;
	ld.global.f32 	%f47, [%rd29+8];
	add.s64 	%rd32, %rd31, %rd30;
	ld.global.f32 	%f48, [%rd32];
	fma.rn.f32 	%f49, %f47, %f48, %f46;
	ld.global.f32 	%f50, [%rd29+12];
	add.s64 	%rd33, %rd32, %rd30;
	ld.global.f32 	%f51, [%rd33];
	fma.rn.f32 	%f67, %f50, %f51, %f49;
	add.s32 	%r41, %r41, 4;
$L__BB0_8:
	setp.eq.s32 	%p9, %r13, 0;
	@%p9 bra 	$L__BB0_13;
	setp.eq.s32 	%p10, %r13, 1;
	@%p10 bra 	$L__BB0_11;
	add.s32 	%r30, %r41, %r3;
	mul.wide.u32 	%rd34, %r30, 4;
	add.s64 	%rd35, %rd2, %rd34;
	ld.global.f32 	%f53, [%rd35];
	mad.lo.s32 	%r31, %r41, %r19, %r2;
	mul.wide.s32 	%rd36, %r31, 4;
	add.s64 	%rd37, %rd1, %rd36;
	ld.global.f32 	%f54, [%rd37];
	fma.rn.f32 	%f55, %f53, %f54, %f67;
	cvt.u64.u32 	%rd38, %r3;
	cvt.u64.u32 	%rd39, %r41;
	add.s64 	%rd40, %rd39, %rd38;
	shl.b64 	%rd41, %rd40, 2;
	add.s64 	%rd42, %rd2, %rd41;
	ld.global.f32 	%f56, [%rd42+4];
	mul.wide.s32 	%rd43, %r19, 4;
	add.s64 	%rd44, %rd37, %rd43;
	ld.global.f32 	%f57, [%rd44];
	fma.rn.f32 	%f67, %f56, %f57, %f55;
	add.s32 	%r41, %r41, 2;
$L__BB0_11:
	and.b32  	%r32, %r18, 1;
	setp.eq.b32 	%p11, %r32, 1;
	not.pred 	%p12, %p11;
	@%p12 bra 	$L__BB0_13;
	add.s32 	%r33, %r41, %r3;
	mul.wide.u32 	%rd45, %r33, 4;
	add.s64 	%rd46, %rd2, %rd45;
	ld.global.f32 	%f58, [%rd46];
	mad.lo.s32 	%r34, %r41, %r19, %r2;
	mul.wide.s32 	%rd47, %r34, 4;
	add.s64 	%rd48, %rd1, %rd47;
	ld.global.f32 	%f59, [%rd48];
	fma.rn.f32 	%f67, %f58, %f59, %f67;
$L__BB0_13:
	add.u64 	%rd49, %SP, 0;
	add.u64 	%rd50, %SPL, 0;
	cvt.f64.f32 	%fd1, %f67;
	st.local.v2.u32 	[%rd50], {%r1, %r2};
	st.local.f64 	[%rd50+8], %fd1;
	mov.u64 	%rd51, $str;
	cvta.global.u64 	%rd52, %rd51;
	{ // callseq 0, 0
	.param .b64 param0;
	st.param.b64 	[param0], %rd52;
	.param .b64 param1;
	st.param.b64 	[param1], %rd49;
	.param .b32 retval0;
	call.uni (retval0), 
	vprintf, 
	(
	param0, 
	param1
	);
	ld.param.b32 	%r35, [retval0];
	} // callseq 0
	mad.lo.s32 	%r37, %r19, %r1, %r2;
	cvta.to.global.u64 	%rd53, %rd6;
	mul.wide.s32 	%rd54, %r37, 4;
	add.s64 	%rd55, %rd53, %rd54;
	st.global.f32 	[%rd55], %f67;
$L__BB0_14:
	ret;

}


// ===== COMPILED SASS (sm_100) =====

	.target	sm_100

	.elftype	@"ET_EXEC"


//--------------------- .note.nv.tkinfo           --------------------------
	.section	.note.nv.tkinfo,"",@"SHT_NOTE"
	.sectionflags	@"SHF_NOTE_NV_TKINFO"
	.tkinfo
        /*0018*/ 	.word	0x00000002
        /*0030*/ 	.string	""
        /*0030*/ 	.string	"ptxas"
        /*0030*/ 	.string	"Cuda compilation tools, release 13.0, V13.0.88"
        /*0030*/ 	.string	"Build cuda_13.0.r13.0/compiler.36424714_0"
        /*0030*/ 	.string	"-arch sm_100 -m 64 "



//--------------------- .note.nv.cuinfo           --------------------------
	.section	.note.nv.cuinfo,"",@"SHT_NOTE"
	.sectionflags	@"SHF_NOTE_NV_CUINFO"
        /*0018*/ 	.short	0x0002
        /*001a*/ 	.short	0x0064
        /*001c*/ 	.short	0x0082
	.zero		2


//--------------------- .nv.info                  --------------------------
	.section	.nv.info,"",@"SHT_CUDA_INFO"
	.align	4


	//----- nvinfo : EIATTR_REGCOUNT
	.align		4
        /*0000*/ 	.byte	0x04, 0x2f
        /*0002*/ 	.short	(.L_2 - .L_1)
	.align		4
.L_1:
        /*0004*/ 	.word	index@(_Z8cudamultiiiPfS_S_)
        /*0008*/ 	.word	0x00000020


	//----- nvinfo : EIATTR_FRAME_SIZE
	.align		4
.L_2:
        /*000c*/ 	.byte	0x04, 0x11
        /*000e*/ 	.short	(.L_4 - .L_3)
	.align		4
.L_3:
        /*0010*/ 	.word	index@(_Z8cudamultiiiPfS_S_)
        /*0014*/ 	.word	0x00000010


	//----- nvinfo : EIATTR_MIN_STACK_SIZE
	.align		4
.L_4:
        /*0018*/ 	.byte	0x04, 0x12
        /*001a*/ 	.short	(.L_6 - .L_5)
	.align		4
.L_5:
        /*001c*/ 	.word	index@(_Z8cudamultiiiPfS_S_)
        /*0020*/ 	.word	0x00000010
.L_6:


//--------------------- .nv.compat                --------------------------
	.section	.nv.compat,"",@"SHT_CUDA_COMPAT_INFO"
	.align	4
        /*0000*/ 	.byte	0x02, 0x09, 0x00, 0x00, 0x02, 0x02, 0x01, 0x00, 0x02, 0x05, 0x05, 0x00, 0x03, 0x07, 0x01, 0x01
        /*0010*/ 	.byte	0x02, 0x03, 0x00, 0x00, 0x02, 0x06, 0x01, 0x00, 0x04, 0x0b, 0x08, 0x00, 0x09, 0x00, 0x00, 0x00
        /*0020*/ 	.byte	0x00, 0x00, 0x00, 0x00


//--------------------- .nv.info._Z8cudamultiiiPfS_S_ --------------------------
	.section	.nv.info._Z8cudamultiiiPfS_S_,"",@"SHT_CUDA_INFO"
	.sectionflags	@""
	.align	4


	//----- nvinfo : EIATTR_CUDA_API_VERSION
	.align		4
        /*0000*/ 	.byte	0x04, 0x37
        /*0002*/ 	.short	(.L_8 - .L_7)
.L_7:
        /*0004*/ 	.word	0x00000082


	//----- nvinfo : EIATTR_KPARAM_INFO
	.align		4
.L_8:
        /*0008*/ 	.byte	0x04, 0x17
        /*000a*/ 	.short	(.L_10 - .L_9)
.L_9:
        /*000c*/ 	.word	0x00000000
        /*0010*/ 	.short	0x0005
        /*0012*/ 	.short	0x0020
        /*0014*/ 	.byte	0x00, 0xf5, 0x21, 0x00


	//----- nvinfo : EIATTR_KPARAM_INFO
	.align		4
.L_10:
        /*0018*/ 	.byte	0x04, 0x17
        /*001a*/ 	.short	(.L_12 - .L_11)
.L_11:
        /*001c*/ 	.word	0x00000000
        /*0020*/ 	.short	0x0004
        /*0022*/ 	.short	0x0018
        /*0024*/ 	.byte	0x00, 0xf5, 0x21, 0x00


	//----- nvinfo : EIATTR_KPARAM_INFO
	.align		4
.L_12:
        /*0028*/ 	.byte	0x04, 0x17
        /*002a*/ 	.short	(.L_14 - .L_13)
.L_13:
        /*002c*/ 	.word	0x00000000
        /*0030*/ 	.short	0x0003
        /*0032*/ 	.short	0x0010
        /*0034*/ 	.byte	0x00, 0xf5, 0x21, 0x00


	//----- nvinfo : EIATTR_KPARAM_INFO
	.align		4
.L_14:
        /*0038*/ 	.byte	0x04, 0x17
        /*003a*/ 	.short	(.L_16 - .L_15)
.L_15:
        /*003c*/ 	.word	0x00000000
        /*0040*/ 	.short	0x0002
        /*0042*/ 	.short	0x0008
        /*0044*/ 	.byte	0x00, 0xf0, 0x11, 0x00


	//----- nvinfo : EIATTR_KPARAM_INFO
	.align		4
.L_16:
        /*0048*/ 	.byte	0x04, 0x17
        /*004a*/ 	.short	(.L_18 - .L_17)
.L_17:
        /*004c*/ 	.word	0x00000000
        /*0050*/ 	.short	0x0001
        /*0052*/ 	.short	0x0004
        /*0054*/ 	.byte	0x00, 0xf0, 0x11, 0x00


	//----- nvinfo : EIATTR_KPARAM_INFO
	.align		4
.L_18:
        /*0058*/ 	.byte	0x04, 0x17
        /*005a*/ 	.short	(.L_20 - .L_19)
.L_19:
        /*005c*/ 	.word	0x00000000
        /*0060*/ 	.short	0x0000
        /*0062*/ 	.short	0x0000
        /*0064*/ 	.byte	0x00, 0xf0, 0x11, 0x00


	//----- nvinfo : EIATTR_SPARSE_MMA_MASK
	.align		4
.L_20:
        /*0068*/ 	.byte	0x03, 0x50
        /*006a*/ 	.short	0x0000


	//----- nvinfo : EIATTR_MAXREG_COUNT
	.align		4
        /*006c*/ 	.byte	0x03, 0x1b
        /*006e*/ 	.short	0x00ff


	//----- nvinfo : EIATTR_EXTERNS
	.align		4
        /*0070*/ 	.byte	0x04, 0x0f
        /*0072*/ 	.short	(.L_22 - .L_21)


	//   ....[0]....
	.align		4
.L_21:
        /*0074*/ 	.word	index@(vprintf)


	//----- nvinfo : EIATTR_MERCURY_ISA_VERSION
	.align		4
.L_22:
        /*0078*/ 	.byte	0x03, 0x5f
        /*007a*/ 	.short	0x0101


	//----- nvinfo : EIATTR_VRC_CTA_INIT_COUNT
	.align		4
        /*007c*/ 	.byte	0x02, 0x4a
	.zero		1
	.zero		1


	//----- nvinfo : EIATTR_SYSCALL_OFFSETS
	.align		4
        /*0080*/ 	.byte	0x04, 0x46
        /*0082*/ 	.short	(.L_24 - .L_23)


	//   ....[0]....
.L_23:
        /*0084*/ 	.word	0x00000990


	//----- nvinfo : EIATTR_EXIT_INSTR_OFFSETS
	.align		4
.L_24:
        /*0088*/ 	.byte	0x04, 0x1c
        /*008a*/ 	.short	(.L_26 - .L_25)


	//   ....[0]....
.L_25:
        /*008c*/ 	.word	0x00000120


	//   ....[1]....
        /*0090*/ 	.word	0x000009f0


	//----- nvinfo : EIATTR_CRS_STACK_SIZE
	.align		4
.L_26:
        /*0094*/ 	.byte	0x04, 0x1e
        /*0096*/ 	.short	(.L_28 - .L_27)
.L_27:
        /*0098*/ 	.word	0x00000000


	//----- nvinfo : EIATTR_CBANK_PARAM_SIZE
	.align		4
.L_28:
        /*009c*/ 	.byte	0x03, 0x19
        /*009e*/ 	.short	0x0028


	//----- nvinfo : EIATTR_PARAM_CBANK
	.align		4
        /*00a0*/ 	.byte	0x04, 0x0a
        /*00a2*/ 	.short	(.L_30 - .L_29)
	.align		4
.L_29:
        /*00a4*/ 	.word	index@(.nv.constant0._Z8cudamultiiiPfS_S_)
        /*00a8*/ 	.short	0x0380
        /*00aa*/ 	.short	0x0028


	//----- nvinfo : EIATTR_SW_WAR
	.align		4
.L_30:
        /*00ac*/ 	.byte	0x04, 0x36
        /*00ae*/ 	.short	(.L_32 - .L_31)
.L_31:
        /*00b0*/ 	.word	0x00000008
.L_32:


//--------------------- .nv.callgraph             --------------------------
	.section	.nv.callgraph,"",@"SHT_CUDA_CALLGRAPH"
	.align	4
	.sectionentsize	8
	.align		4
        /*0000*/ 	.word	0x00000000
	.align		4
        /*0004*/ 	.word	0xffffffff
	.align		4
        /*0008*/ 	.word	index@(_Z8cudamultiiiPfS_S_)
	.align		4
        /*000c*/ 	.word	index@(vprintf)
	.align		4
        /*0010*/ 	.word	0x00000000
	.align		4
        /*0014*/ 	.word	0xfffffffe
	.align		4
        /*0018*/ 	.word	0x00000000
	.align		4
        /*001c*/ 	.word	0xfffffffd
	.align		4
        /*0020*/ 	.word	0x00000000
	.align		4
        /*0024*/ 	.word	0xfffffffc


//--------------------- .nv.constant4             --------------------------
	.section	.nv.constant4,"a",@progbits
	.align	8
	.align		8
.nv.constant4:
        /*0000*/ 	.dword	vprintf
	.align		8
        /*0008*/ 	.dword	$str


//--------------------- .text._Z8cudamultiiiPfS_S_ --------------------------
	.section	.text._Z8cudamultiiiPfS_S_,"ax",@progbits
	.align	128
        .global         _Z8cudamultiiiPfS_S_
        .type           _Z8cudamultiiiPfS_S_,@function
        .size           _Z8cudamultiiiPfS_S_,(.L_x_6 - _Z8cudamultiiiPfS_S_)
        .other          _Z8cudamultiiiPfS_S_,@"STO_CUDA_ENTRY STV_DEFAULT"
_Z8cudamultiiiPfS_S_:
.text._Z8cudamultiiiPfS_S_:
[----:B------:R-:W0:Y:S01]  /*0000*/  LDC R1, c[0x0][0x37c] ;  /* 0x0000df00ff017b82 */ /* 0x000e220000000800 */
[----:B------:R-:W1:Y:S01]  /*0010*/  S2R R0, SR_TID.X ;  /* 0x0000000000007919 */ /* 0x000e620000002100 */
[----:B------:R-:W2:Y:S06]  /*0020*/  LDCU UR5, c[0x0][0x2fc] ;  /* 0x00005f80ff0577ac */ /* 0x000eac0008000800 */
[----:B------:R-:W3:Y:S01]  /*0030*/  LDC R16, c[0x0][0x364] ;  /* 0x0000d900ff107b82 */ /* 0x000ee20000000800 */
[----:B0-----:R-:W-:Y:S01]  /*0040*/  IADD3 R1, PT, PT, R1, -0x10, RZ ;  /* 0xfffffff001017810 */ /* 0x001fe20007ffe0ff */
[----:B------:R-:W3:Y:S01]  /*0050*/  S2R R3, SR_TID.Y ;  /* 0x0000000000037919 */ /* 0x000ee20000002200 */
[----:B------:R-:W0:Y:S01]  /*0060*/  LDCU UR8, c[0x0][0x380] ;  /* 0x00007000ff0877ac */ /* 0x000e220008000800 */
[----:B------:R-:W4:Y:S04]  /*0070*/  LDCU UR4, c[0x0][0x2f8] ;  /* 0x00005f00ff0477ac */ /* 0x000f280008000800 */
[----:B------:R-:W1:Y:S08]  /*0080*/  S2UR UR7, SR_CTAID.X ;  /* 0x00000000000779c3 */ /* 0x000e700000002500 */
[----:B------:R-:W1:Y:S08]  /*0090*/  LDC R17, c[0x0][0x360] ;  /* 0x0000d800ff117b82 */ /* 0x000e700000000800 */
[----:B------:R-:W3:Y:S01]  /*00a0*/  S2UR UR6, SR_CTAID.Y ;  /* 0x00000000000679c3 */ /* 0x000ee20000002600 */
[----:B----4-:R-:W-:-:S04]  /*00b0*/  IADD3 R6, P1, PT, R1, UR4, RZ ;  /* 0x0000000401067c10 */ /* 0x010fc8000ff3e0ff */
[----:B--2---:R-:W-:-:S03]  /*00c0*/  IADD3.X R7, PT, PT, RZ, UR5, RZ, P1, !PT ;  /* 0x00000005ff077c10 */ /* 0x004fc60008ffe4ff */
[----:B------:R-:W2:Y:S01]  /*00d0*/  LDC R21, c[0x0][0x388] ;  /* 0x0000e200ff157b82 */ /* 0x000ea20000000800 */
[----:B-1----:R-:W-:Y:S02]  /*00e0*/  IMAD R17, R17, UR7, R0 ;  /* 0x0000000711117c24 */ /* 0x002fe4000f8e0200 */
[----:B---3--:R-:W-:-:S03]  /*00f0*/  IMAD R16, R16, UR6, R3 ;  /* 0x0000000610107c24 */ /* 0x008fc6000f8e0203 */
[----:B--2---:R-:W-:-:S04]  /*0100*/  ISETP.GT.AND P0, PT, R17, R21, PT ;  /* 0x000000151100720c */ /* 0x004fc80003f04270 */
[----:B0-----:R-:W-:-:S13]  /*0110*/  ISETP.GT.OR P0, PT, R16, UR8, P0 ;  /* 0x0000000810007c0c */ /* 0x001fda0008704670 */
[----:B------:R-:W-:Y:S05]  /*0120*/  @P0 EXIT ;  /* 0x000000000000094d */ /* 0x000fea0003800000 */
[----:B------:R-:W0:Y:S01]  /*0130*/  LDC R23, c[0x0][0x384] ;  /* 0x0000e100ff177b82 */ /* 0x000e220000000800 */
[----:B------:R-:W1:Y:S01]  /*0140*/  LDCU.64 UR36, c[0x0][0x358] ;  /* 0x00006b00ff2477ac */ /* 0x000e620008000a00 */
[----:B------:R-:W-:Y:S01]  /*0150*/  HFMA2 R2, -RZ, RZ, 0, 0 ;  /* 0x00000000ff027431 */ /* 0x000fe200000001ff */
[----:B0-----:R-:W-:-:S13]  /*0160*/  ISETP.GE.AND P0, PT, R23, 0x1, PT ;  /* 0x000000011700780c */ /* 0x001fda0003f06270 */
[----:B-1----:R-:W-:Y:S05]  /*0170*/  @!P0 BRA `(.L_x_0) ;  /* 0x0000000400e08947 */ /* 0x002fea0003800000 */
[C---:B------:R-:W-:Y:S01]  /*0180*/  ISETP.GE.U32.AND P1, PT, R23.reuse, 0x8, PT ;  /* 0x000000081700780c */ /* 0x040fe20003f26070 */
[----:B------:R-:W-:Y:S01]  /*0190*/  IMAD R22, R16, R23, RZ ;  /* 0x0000001710167224 */ /* 0x000fe200078e02ff */
[----:B------:R-:W-:Y:S02]  /*01a0*/  LOP3.LUT R20, R23, 0x7, RZ, 0xc0, !PT ;  /* 0x0000000717147812 */ /* 0x000fe400078ec0ff */
[----:B------:R-:W-:Y:S02]  /*01b0*/  MOV R2, RZ ;  /* 0x000000ff00027202 */ /* 0x000fe40000000f00 */
[----:B------:R-:W-:Y:S02]  /*01c0*/  ISETP.NE.AND P0, PT, R20, RZ, PT ;  /* 0x000000ff1400720c */ /* 0x000fe40003f05270 */
[----:B------:R-:W-:-:S05]  /*01d0*/  MOV R24, RZ ;  /* 0x000000ff00187202 */ /* 0x000fca0000000f00 */
[----:B------:R-:W-:Y:S06]  /*01e0*/  @!P1 BRA `(.L_x_1) ;  /* 0x0000000000c49947 */ /* 0x000fec0003800000 */
[----:B------:R-:W0:Y:S01]  /*01f0*/  LDC.64 R2, c[0x0][0x390] ;  /* 0x0000e400ff027b82 */ /* 0x000e220000000a00 */
[----:B------:R-:W-:Y:S02]  /*0200*/  LOP3.LUT R24, R23, 0x7ffffff8, RZ, 0xc0, !PT ;  /* 0x7ffffff817187812 */ /* 0x000fe400078ec0ff */
[----:B------:R-:W-:Y:S02]  /*0210*/  MOV R0, R17 ;  /* 0x0000001100007202 */ /* 0x000fe40000000f00 */
[----:B------:R-:W-:Y:S01]  /*0220*/  IADD3 R25, PT, PT, -R24, RZ, RZ ;  /* 0x000000ff18197210 */ /* 0x000fe20007ffe1ff */
[----:B0-----:R-:W-:-:S03]  /*0230*/  IMAD.WIDE.U32 R2, R22, 0x4, R2 ;  /* 0x0000000416027825 */ /* 0x001fc600078e0002 */
[----:B------:R-:W-:Y:S02]  /*0240*/  IADD3 R8, P1, PT, R2, 0x10, RZ ;  /* 0x0000001002087810 */ /* 0x000fe40007f3e0ff */
[----:B------:R-:W-:-:S03]  /*0250*/  MOV R2, RZ ;  /* 0x000000ff00027202 */ /* 0x000fc60000000f00 */
[----:B------:R-:W-:-:S08]  /*0260*/  IMAD.X R9, RZ, RZ, R3, P1 ;  /* 0x000000ffff097224 */ /* 0x000fd000008e0603 */
.L_x_2:
[----:B------:R-:W0:Y:S01]  /*0270*/  LDC.64 R18, c[0x0][0x398] ;  /* 0x0000e600ff127b82 */ /* 0x000e220000000a00 */
[----:B------:R-:W-:Y:S02]  /*0280*/  MOV R4, R8 ;  /* 0x0000000800047202 */ /* 0x000fe40000000f00 */
[----:B------:R-:W-:-:S05]  /*0290*/  MOV R5, R9 ;  /* 0x0000000900057202 */ /* 0x000fca0000000f00 */
[----:B------:R-:W2:Y:S04]  /*02a0*/  LDG.E R3, desc[UR36][R4.64+-0x10] ;  /* 0xfffff02404037981 */ /* 0x000ea8000c1e1900 */
[----:B------:R-:W3:Y:S01]  /*02b0*/  LDG.E R26, desc[UR36][R4.64+-0xc] ;  /* 0xfffff424041a7981 */ /* 0x000ee2000c1e1900 */
[----:B0-----:R-:W-:-:S05]  /*02c0*/  IMAD.WIDE R18, R0, 0x4, R18 ;  /* 0x0000000400127825 */ /* 0x001fca00078e0212 */
[----:B------:R0:W2:Y:S02]  /*02d0*/  LDG.E R28, desc[UR36][R18.64] ;  /* 0x00000024121c7981 */ /* 0x0000a4000c1e1900 */
[----:B0-----:R-:W-:-:S05]  /*02e0*/  IMAD.WIDE R18, R21, 0x4, R18 ;  /* 0x0000000415127825 */ /* 0x001fca00078e0212 */
[----:B------:R-:W3:Y:S01]  /*02f0*/  LDG.E R27, desc[UR36][R18.64] ;  /* 0x00000024121b7981 */ /* 0x000ee2000c1e1900 */
[----:B------:R-:W-:-:S04]  /*0300*/  IMAD.WIDE R10, R21, 0x4, R18 ;  /* 0x00000004150a7825 */ /* 0x000fc800078e0212 */
[C---:B------:R-:W-:Y:S02]  /*0310*/  IMAD.WIDE R12, R21.reuse, 0x4, R10 ;  /* 0x00000004150c7825 */ /* 0x040fe400078e020a */
[----:B------:R2:W4:Y:S02]  /*0320*/  LDG.E R10, desc[UR36][R10.64] ;  /* 0x000000240a0a7981 */ /* 0x000524000c1e1900 */
[C---:B------:R-:W-:Y:S02]  /*0330*/  IMAD.WIDE R8, R21.reuse, 0x4, R12 ;  /* 0x0000000415087825 */ /* 0x040fe400078e020c */
[----:B------:R0:W5:Y:S04]  /*0340*/  LDG.E R29, desc[UR36][R12.64] ;  /* 0x000000240c1d7981 */ /* 0x000168000c1e1900 */
[----:B------:R-:W5:Y:S01]  /*0350*/  LDG.E R19, desc[UR36][R4.64] ;  /* 0x0000002404137981 */ /* 0x000f62000c1e1900 */
[----:B------:R-:W-:-:S03]  /*0360*/  IMAD.WIDE R14, R21, 0x4, R8 ;  /* 0x00000004150e7825 */ /* 0x000fc600078e0208 */
[----:B------:R4:W5:Y:S04]  /*0370*/  LDG.E R8, desc[UR36][R8.64] ;  /* 0x0000002408087981 */ /* 0x000968000c1e1900 */
[----:B------:R-:W5:Y:S04]  /*0380*/  LDG.E R18, desc[UR36][R4.64+0xc] ;  /* 0x00000c2404127981 */ /* 0x000f68000c1e1900 */
[----:B------:R-:W4:Y:S01]  /*0390*/  LDG.E R9, desc[UR36][R4.64+-0x8] ;  /* 0xfffff82404097981 */ /* 0x000f22000c1e1900 */
[----:B--2---:R-:W-:-:S03]  /*03a0*/  FFMA R11, R3, R28, R2 ;  /* 0x0000001c030b7223 */ /* 0x004fc60000000002 */
[----:B------:R-:W5:Y:S01]  /*03b0*/  LDG.E R28, desc[UR36][R4.64+-0x4] ;  /* 0xfffffc24041c7981 */ /* 0x000f62000c1e1900 */
[----:B------:R-:W-:-:S03]  /*03c0*/  IMAD.WIDE R2, R21, 0x4, R14 ;  /* 0x0000000415027825 */ /* 0x000fc600078e020e */
[----:B------:R-:W2:Y:S01]  /*03d0*/  LDG.E R14, desc[UR36][R14.64] ;  /* 0x000000240e0e7981 */ /* 0x000ea2000c1e1900 */
[----:B0-----:R-:W-:-:S04]  /*03e0*/  IMAD.WIDE R12, R21, 0x4, R2 ;  /* 0x00000004150c7825 */ /* 0x001fc800078e0202 */
[----:B---3--:R-:W-:Y:S02]  /*03f0*/  FFMA R26, R26, R27, R11 ;  /* 0x0000001b1a1a7223 */ /* 0x008fe4000000000b */
[----:B------:R-:W3:Y:S04]  /*0400*/  LDG.E R13, desc[UR36][R12.64] ;  /* 0x000000240c0d7981 */ /* 0x000ee8000c1e1900 */
[----:B------:R-:W2:Y:S04]  /*0410*/  LDG.E R27, desc[UR36][R4.64+0x4] ;  /* 0x00000424041b7981 */ /* 0x000ea8000c1e1900 */
[----:B------:R-:W3:Y:S04]  /*0420*/  LDG.E R11, desc[UR36][R2.64] ;  /* 0x00000024020b7981 */ /* 0x000ee8000c1e1900 */
[----:B------:R-:W3:Y:S01]  /*0430*/  LDG.E R2, desc[UR36][R4.64+0x8] ;  /* 0x0000082404027981 */ /* 0x000ee2000c1e1900 */
[----:B------:R-:W-:-:S05]  /*0440*/  VIADD R25, R25, 0x8 ;  /* 0x0000000819197836 */ /* 0x000fca0000000000 */
[----:B------:R-:W-:Y:S01]  /*0450*/  ISETP.NE.AND P1, PT, R25, RZ, PT ;  /* 0x000000ff1900720c */ /* 0x000fe20003f25270 */
[----:B----4-:R-:W-:Y:S01]  /*0460*/  FFMA R9, R9, R10, R26 ;  /* 0x0000000a09097223 */ /* 0x010fe2000000001a */
[----:B------:R-:W-:-:S03]  /*0470*/  LEA R0, R21, R0, 0x3 ;  /* 0x0000000015007211 */ /* 0x000fc600078e18ff */
[----:B-----5:R-:W-:-:S04]  /*0480*/  FFMA R28, R28, R29, R9 ;  /* 0x0000001d1c1c7223 */ /* 0x020fc80000000009 */
[----:B------:R-:W-:-:S04]  /*0490*/  FFMA R8, R19, R8, R28 ;  /* 0x0000000813087223 */ /* 0x000fc8000000001c */
[----:B--2---:R-:W-:Y:S01]  /*04a0*/  FFMA R27, R27, R14, R8 ;  /* 0x0000000e1b1b7223 */ /* 0x004fe20000000008 */
[----:B------:R-:W-:-:S04]  /*04b0*/  IADD3 R8, P2, PT, R4, 0x20, RZ ;  /* 0x0000002004087810 */ /* 0x000fc80007f5e0ff */
[----:B------:R-:W-:Y:S01]  /*04c0*/  IADD3.X R9, PT, PT, RZ, R5, RZ, P2, !PT ;  /* 0x00000005ff097210 */ /* 0x000fe200017fe4ff */
[----:B---3--:R-:W-:-:S04]  /*04d0*/  FFMA R11, R2, R11, R27 ;  /* 0x0000000b020b7223 */ /* 0x008fc8000000001b */
[----:B------:R-:W-:Y:S01]  /*04e0*/  FFMA R2, R18, R13, R11 ;  /* 0x0000000d12027223 */ /* 0x000fe2000000000b */
[----:B------:R-:W-:Y:S06]  /*04f0*/  @P1 BRA `(.L_x_2) ;  /* 0xfffffffc005c1947 */ /* 0x000fec000383ffff */
.L_x_1:
[----:B------:R-:W-:Y:S05]  /*0500*/  @!P0 BRA `(.L_x_0) ;  /* 0x0000000000fc8947 */ /* 0x000fea0003800000 */
[----:B------:R-:W-:Y:S02]  /*0510*/  ISETP.GE.U32.AND P1, PT, R20, 0x4, PT ;  /* 0x000000041400780c */ /* 0x000fe40003f26070 */
[----:B------:R-:W-:-:S04]  /*0520*/  LOP3.LUT R0, R23, 0x3, RZ, 0xc0, !PT ;  /* 0x0000000317007812 */ /* 0x000fc800078ec0ff */
[----:B------:R-:W-:-:S07]  /*0530*/  ISETP.NE.AND P0, PT, R0, RZ, PT ;  /* 0x000000ff0000720c */ /* 0x000fce0003f05270 */
[----:B------:R-:W-:Y:S06]  /*0540*/  @!P1 BRA `(.L_x_3) ;  /* 0x00000000006c9947 */ /* 0x000fec0003800000 */
[----:B------:R-:W0:Y:S01]  /*0550*/  LDC.64 R8, c[0x0][0x398] ;  /* 0x0000e600ff087b82 */ /* 0x000e220000000a00 */
[----:B------:R-:W1:Y:S01]  /*0560*/  LDCU.64 UR4, c[0x0][0x390] ;  /* 0x00007200ff0477ac */ /* 0x000e620008000a00 */
[----:B------:R-:W-:Y:S01]  /*0570*/  IMAD R3, R24, R21, R17 ;  /* 0x0000001518037224 */ /* 0x000fe200078e0211 */
[----:B------:R-:W-:-:S05]  /*0580*/  IADD3 R19, PT, PT, R22, R24, RZ ;  /* 0x0000001816137210 */ /* 0x000fca0007ffe0ff */
[----:B------:R-:W2:Y:S01]  /*0590*/  LDC.64 R4, c[0x0][0x390] ;  /* 0x0000e400ff047b82 */ /* 0x000ea20000000a00 */
[----:B0-----:R-:W-:Y:S01]  /*05a0*/  IMAD.WIDE R8, R3, 0x4, R8 ;  /* 0x0000000403087825 */ /* 0x001fe200078e0208 */
[----:B------:R-:W-:-:S04]  /*05b0*/  IADD3 R3, P1, PT, R22, R24, RZ ;  /* 0x0000001816037210 */ /* 0x000fc80007f3e0ff */
[----:B------:R-:W-:Y:S01]  /*05c0*/  IADD3.X R12, PT, PT, RZ, RZ, RZ, P1, !PT ;  /* 0x000000ffff0c7210 */ /* 0x000fe20000ffe4ff */
[----:B------:R-:W-:Y:S02]  /*05d0*/  IMAD.WIDE R10, R21, 0x4, R8 ;  /* 0x00000004150a7825 */ /* 0x000fe400078e0208 */
[----:B------:R-:W3:Y:S02]  /*05e0*/  LDG.E R8, desc[UR36][R8.64] ;  /* 0x0000002408087981 */ /* 0x000ee4000c1e1900 */
[----:B--2---:R-:W-:Y:S01]  /*05f0*/  IMAD.WIDE.U32 R18, R19, 0x4, R4 ;  /* 0x0000000413127825 */ /* 0x004fe200078e0004 */
[----:B-1----:R-:W-:-:S04]  /*0600*/  LEA R4, P1, R3, UR4, 0x2 ;  /* 0x0000000403047c11 */ /* 0x002fc8000f8210ff */
[----:B------:R-:W-:Y:S01]  /*0610*/  LEA.HI.X R5, R3, UR5, R12, 0x2, P1 ;  /* 0x0000000503057c11 */ /* 0x000fe200088f140c */
[----:B------:R-:W3:Y:S01]  /*0620*/  LDG.E R19, desc[UR36][R18.64] ;  /* 0x0000002412137981 */ /* 0x000ee2000c1e1900 */
[----:B------:R-:W-:-:S03]  /*0630*/  IMAD.WIDE R12, R21, 0x4, R10 ;  /* 0x00000004150c7825 */ /* 0x000fc600078e020a */
[----:B------:R-:W2:Y:S04]  /*0640*/  LDG.E R10, desc[UR36][R10.64] ;  /* 0x000000240a0a7981 */ /* 0x000ea8000c1e1900 */
[----:B------:R-:W2:Y:S01]  /*0650*/  LDG.E R3, desc[UR36][R4.64+0x4] ;  /* 0x0000042404037981 */ /* 0x000ea2000c1e1900 */
[----:B------:R-:W-:-:S03]  /*0660*/  IMAD.WIDE R14, R21, 0x4, R12 ;  /* 0x00000004150e7825 */ /* 0x000fc600078e020c */
[----:B------:R-:W4:Y:S04]  /*0670*/  LDG.E R20, desc[UR36][R12.64] ;  /* 0x000000240c147981 */ /* 0x000f28000c1e1900 */
[----:B------:R-:W4:Y:S04]  /*0680*/  LDG.E R25, desc[UR36][R4.64+0x8] ;  /* 0x0000082404197981 */ /* 0x000f28000c1e1900 */
[----:B------:R-:W5:Y:S04]  /*0690*/  LDG.E R27, desc[UR36][R4.64+0xc] ;  /* 0x00000c24041b7981 */ /* 0x000f68000c1e1900 */
[----:B------:R-:W5:Y:S01]  /*06a0*/  LDG.E R14, desc[UR36][R14.64] ;  /* 0x000000240e0e7981 */ /* 0x000f62000c1e1900 */
[----:B------:R-:W-:Y:S01]  /*06b0*/  IADD3 R24, PT, PT, R24, 0x4, RZ ;  /* 0x0000000418187810 */ /* 0x000fe20007ffe0ff */
[----:B---3--:R-:W-:-:S04]  /*06c0*/  FFMA R2, R19, R8, R2 ;  /* 0x0000000813027223 */ /* 0x008fc80000000002 */
[----:B--2---:R-:W-:-:S04]  /*06d0*/  FFMA R2, R3, R10, R2 ;  /* 0x0000000a03027223 */ /* 0x004fc80000000002 */
[----:B----4-:R-:W-:-:S04]  /*06e0*/  FFMA R2, R25, R20, R2 ;  /* 0x0000001419027223 */ /* 0x010fc80000000002 */
[----:B-----5:R-:W-:-:S07]  /*06f0*/  FFMA R2, R27, R14, R2 ;  /* 0x0000000e1b027223 */ /* 0x020fce0000000002 */
.L_x_3:
[----:B------:R-:W-:Y:S05]  /*0700*/  @!P0 BRA `(.L_x_0) ;  /* 0x00000000007c8947 */ /* 0x000fea0003800000 */
[----:B------:R-:W-:Y:S01]  /*0710*/  ISETP.NE.AND P1, PT, R0, 0x1, PT ;  /* 0x000000010000780c */ /* 0x000fe20003f25270 */
[----:B------:R-:W0:Y:S01]  /*0720*/  LDC.64 R14, c[0x0][0x390] ;  /* 0x0000e400ff0e7b82 */ /* 0x000e220000000a00 */
[----:B------:R-:W-:-:S04]  /*0730*/  LOP3.LUT R23, R23, 0x1, RZ, 0xc0, !PT ;  /* 0x0000000117177812 */ /* 0x000fc800078ec0ff */
[----:B------:R-:W-:-:S03]  /*0740*/  ISETP.NE.U32.AND P0, PT, R23, 0x1, PT ;  /* 0x000000011700780c */ /* 0x000fc60003f05070 */
[----:B------:R-:W1:Y:S04]  /*0750*/  LDC.64 R8, c[0x0][0x398] ;  /* 0x0000e600ff087b82 */ /* 0x000e680000000a00 */
[C---:B------:R-:W-:Y:S01]  /*0760*/  @P1 IMAD.IADD R3, R22.reuse, 0x1, R24 ;  /* 0x0000000116031824 */ /* 0x040fe200078e0218 */
[----:B------:R-:W-:-:S03]  /*0770*/  @P1 IADD3 R0, P2, PT, R22, R24, RZ ;  /* 0x0000001816001210 */ /* 0x000fc60007f5e0ff */
[----:B------:R-:W2:Y:S01]  /*0780*/  @P1 LDC.64 R4, c[0x0][0x390] ;  /* 0x0000e400ff041b82 */ /* 0x000ea20000000a00 */
[----:B------:R-:W-:-:S07]  /*0790*/  @P1 IADD3.X R18, PT, PT, RZ, RZ, RZ, P2, !PT ;  /* 0x000000ffff121210 */ /* 0x000fce00017fe4ff */
[----:B------:R-:W3:Y:S01]  /*07a0*/  LDC.64 R10, c[0x0][0x390] ;  /* 0x0000e400ff0a7b82 */ /* 0x000ee20000000a00 */
[----:B0-----:R-:W-:-:S04]  /*07b0*/  @P1 IMAD.WIDE.U32 R14, R3, 0x4, R14 ;  /* 0x00000004030e1825 */ /* 0x001fc800078e000e */
[CC--:B------:R-:W-:Y:S01]  /*07c0*/  @P1 IMAD R3, R24.reuse, R21.reuse, R17 ;  /* 0x0000001518031224 */ /* 0x0c0fe200078e0211 */
[----:B------:R-:W-:Y:S01]  /*07d0*/  @P1 IADD3 R24, PT, PT, R24, 0x2, RZ ;  /* 0x0000000218181810 */ /* 0x000fe20007ffe0ff */
[----:B------:R-:W4:Y:S01]  /*07e0*/  @P1 LDG.E R15, desc[UR36][R14.64] ;  /* 0x000000240e0f1981 */ /* 0x000f22000c1e1900 */
[----:B------:R-:W0:Y:S01]  /*07f0*/  LDC.64 R12, c[0x0][0x398] ;  /* 0x0000e600ff0c7b82 */ /* 0x000e220000000a00 */
[----:B-1----:R-:W-:Y:S01]  /*0800*/  @P1 IMAD.WIDE R8, R3, 0x4, R8 ;  /* 0x0000000403081825 */ /* 0x002fe200078e0208 */
[----:B------:R-:W-:Y:S02]  /*0810*/  @!P0 IADD3 R3, PT, PT, R22, R24, RZ ;  /* 0x0000001816038210 */ /* 0x000fe40007ffe0ff */
[----:B--2---:R-:W-:Y:S01]  /*0820*/  @P1 LEA R4, P2, R0, R4, 0x2 ;  /* 0x0000000400041211 */ /* 0x004fe200078410ff */
[----:B------:R-:W-:-:S03]  /*0830*/  @!P0 IMAD R23, R24, R21, R17 ;  /* 0x0000001518178224 */ /* 0x000fc600078e0211 */
[----:B------:R-:W-:Y:S01]  /*0840*/  @P1 LEA.HI.X R5, R0, R5, R18, 0x2, P2 ;  /* 0x0000000500051211 */ /* 0x000fe200010f1412 */
[----:B------:R-:W-:Y:S01]  /*0850*/  @P1 IMAD.WIDE R18, R21, 0x4, R8 ;  /* 0x0000000415121825 */ /* 0x000fe200078e0208 */
[----:B------:R-:W4:Y:S03]  /*0860*/  @P1 LDG.E R0, desc[UR36][R8.64] ;  /* 0x0000002408001981 */ /* 0x000f26000c1e1900 */
[----:B---3--:R-:W-:Y:S01]  /*0870*/  @!P0 IMAD.WIDE.U32 R10, R3, 0x4, R10 ;  /* 0x00000004030a8825 */ /* 0x008fe200078e000a */
[----:B------:R-:W2:Y:S04]  /*0880*/  @P1 LDG.E R5, desc[UR36][R4.64+0x4] ;  /* 0x0000042404051981 */ /* 0x000ea8000c1e1900 */
[----:B------:R-:W2:Y:S01]  /*0890*/  @P1 LDG.E R18, desc[UR36][R18.64] ;  /* 0x0000002412121981 */ /* 0x000ea2000c1e1900 */
[----:B0-----:R-:W-:-:S03]  /*08a0*/  @!P0 IMAD.WIDE R12, R23, 0x4, R12 ;  /* 0x00000004170c8825 */ /* 0x001fc600078e020c */
[----:B------:R-:W3:Y:S04]  /*08b0*/  @!P0 LDG.E R11, desc[UR36][R10.64] ;  /* 0x000000240a0b8981 */ /* 0x000ee8000c1e1900 */
[----:B------:R-:W3:Y:S01]  /*08c0*/  @!P0 LDG.E R12, desc[UR36][R12.64] ;  /* 0x000000240c0c8981 */ /* 0x000ee2000c1e1900 */
[----:B----4-:R-:W-:-:S04]  /*08d0*/  @P1 FFMA R0, R15, R0, R2 ;  /* 0x000000000f001223 */ /* 0x010fc80000000002 */
[----:B--2---:R-:W-:-:S04]  /*08e0*/  @P1 FFMA R2, R5, R18, R0 ;  /* 0x0000001205021223 */ /* 0x004fc80000000000 */
[----:B---3--:R-:W-:-:S07]  /*08f0*/  @!P0 FFMA R2, R11, R12, R2 ;  /* 0x0000000c0b028223 */ /* 0x008fce0000000002 */
.L_x_0:
[----:B------:R-:W0:Y:S01]  /*0900*/  F2F.F64.F32 R8, R2 ;  /* 0x0000000200087310 */ /* 0x000e220000201800 */
[----:B------:R-:W-:Y:S01]  /*0910*/  MOV R0, 0x0 ;  /* 0x0000000000007802 */ /* 0x000fe20000000f00 */
[----:B------:R1:W-:Y:S01]  /*0920*/  STL.64 [R1], R16 ;  /* 0x0000001001007387 */ /* 0x0003e20000100a00 */
[----:B------:R-:W2:Y:S02]  /*0930*/  LDCU.64 UR4, c[0x4][0x8] ;  /* 0x01000100ff0477ac */ /* 0x000ea40008000a00 */
[----:B------:R1:W3:Y:S01]  /*0940*/  LDC.64 R10, c[0x4][R0] ;  /* 0x01000000000a7b82 */ /* 0x0002e20000000a00 */
[----:B0-----:R1:W-:Y:S01]  /*0950*/  STL.64 [R1+0x8], R8 ;  /* 0x0000080801007387 */ /* 0x0013e20000100a00 */
[----:B--2---:R-:W-:Y:S02]  /*0960*/  MOV R4, UR4 ;  /* 0x0000000400047c02 */ /* 0x004fe40008000f00 */
[----:B------:R-:W-:-:S07]  /*0970*/  MOV R5, UR5 ;  /* 0x0000000500057c02 */ /* 0x000fce0008000f00 */
[----:B------:R-:W-:-:S07]  /*0980*/  LEPC R20, `(.L_x_4) ;  /* 0x000000001014794e */ /* 0x000fce0000000000 */
[----:B-1-3--:R-:W-:Y:S05]  /*0990*/  CALL.ABS.NOINC R10 ;  /* 0x000000000a007343 */ /* 0x00afea0003c00000 */
.L_x_4:
[----:B------:R-:W0:Y:S01]  /*09a0*/  LDC.64 R4, c[0x0][0x3a0] ;  /* 0x0000e800ff047b82 */ /* 0x000e220000000a00 */
[----:B------:R-:W1:Y:S02]  /*09b0*/  LDCU UR4, c[0x0][0x388] ;  /* 0x00007100ff0477ac */ /* 0x000e640008000800 */
[----:B-1----:R-:W-:-:S04]  /*09c0*/  IMAD R17, R16, UR4, R17 ;  /* 0x0000000410117c24 */ /* 0x002fc8000f8e0211 */
[----:B0-----:R-:W-:-:S05]  /*09d0*/  IMAD.WIDE R4, R17, 0x4, R4 ;  /* 0x0000000411047825 */ /* 0x001fca00078e0204 */
[----:B------:R-:W-:Y:S01]  /*09e0*/  STG.E desc[UR36][R4.64], R2 ;  /* 0x0000000204007986 */ /* 0x000fe2000c101924 */
[----:B------:R-:W-:Y:S05]  /*09f0*/  EXIT ;  /* 0x000000000000794d */ /* 0x000fea0003800000 */
.L_x_5:
[----:B------:R-:W-:-:S00]  /*0a00*/  BRA `(.L_x_5) ;  /* 0xfffffffc00fc7947 */ /* 0x000fc0000383ffff */
[----:B------:R-:W-:-:S00]  /*0a10*/  NOP ;  /* 0x0000000000007918 */ /* 0x000fc00000000000 */
        /* <DEDUP_REMOVED lines=14> */
.L_x_6:


//--------------------- .nv.global.init           --------------------------
	.section	.nv.global.init,"aw",@progbits
.nv.global.init:
	.type		$str,@object
	.size		$str,(.L_0 - $str)
$str:
        /*0000*/ 	.byte	0x52, 0x4f, 0x57, 0x3a, 0x25, 0x64, 0x20, 0x43, 0x4f, 0x4c, 0x3a, 0x25, 0x64, 0x20, 0x73, 0x75
        /*0010*/ 	.byte	0x6d, 0x3a, 0x20, 0x25, 0x64, 0x20, 0x0a, 0x00
.L_0:


//--------------------- .nv.shared.reserved.0     --------------------------
	.section	.nv.shared.reserved.0,"aw",@nobits
	.weak		__nv_reservedSMEM_offset_0_alias
	.size		__nv_reservedSMEM_offset_0_alias, 0, 64
	.other		__nv_reservedSMEM_offset_0_alias,@"STO_CUDA_RESERVED_SHARED STV_DEFAULT"
__nv_reservedSMEM_offset_0_alias:
	.zero		0
	.zero		64


//--------------------- .nv.constant0._Z8cudamultiiiPfS_S_ --------------------------
	.section	.nv.constant0._Z8cudamultiiiPfS_S_,"a",@progbits
	.sectionflags	@""
	.align	4
.nv.constant0._Z8cudamultiiiPfS_S_:
	.zero		936


//--------------------- SYMBOLS --------------------------

	.type		.nv.reservedSmem.offset0,@object
	.size		.nv.reservedSmem.offset0,0x4
	.type		vprintf,@function
